	.headerflags	@"EF_CUDA_TEXMODE_UNIFIED EF_CUDA_64BIT_ADDRESS EF_CUDA_ACCELERATORS EF_CUDA_SM90 EF_CUDA_VIRTUAL_SM(EF_CUDA_SM90)"
	.elftype	@"ET_EXEC"


//--------------------- .nv.info                  --------------------------
	.section	.nv.info,"",@"SHT_CUDA_INFO"
	.align	4


	//----- nvinfo : EIATTR_REGCOUNT
	.align		4
        /*0000*/ 	.byte	0x04, 0x2f
        /*0002*/ 	.short	(.L_1 - .L_0)
	.align		4
.L_0:
        /*0004*/ 	.word	index@(saxpy_kernel)
        /*0008*/ 	.word	0x0000000e


	//----- nvinfo : EIATTR_FRAME_SIZE
	.align		4
.L_1:
        /*000c*/ 	.byte	0x04, 0x11
        /*000e*/ 	.short	(.L_3 - .L_2)
	.align		4
.L_2:
        /*0010*/ 	.word	index@(saxpy_kernel)
        /*0014*/ 	.word	0x00000000


	//----- nvinfo : EIATTR_MIN_STACK_SIZE
	.align		4
.L_3:
        /*0018*/ 	.byte	0x04, 0x12
        /*001a*/ 	.short	(.L_5 - .L_4)
	.align		4
.L_4:
        /*001c*/ 	.word	index@(saxpy_kernel)
        /*0020*/ 	.word	0x00000000
.L_5:


//--------------------- .nv.info.saxpy_kernel     --------------------------
	.section	.nv.info.saxpy_kernel,"",@"SHT_CUDA_INFO"
	.sectionflags	@""
	.align	4


	//----- nvinfo : EIATTR_CUDA_API_VERSION
	.align		4
        /*0000*/ 	.byte	0x04, 0x37
        /*0002*/ 	.short	(.L_7 - .L_6)
.L_6:
        /*0004*/ 	.word	0x00000080


	//----- nvinfo : EIATTR_KPARAM_INFO
	.align		4
.L_7:
        /*0008*/ 	.byte	0x04, 0x17
        /*000a*/ 	.short	(.L_9 - .L_8)
.L_8:
        /*000c*/ 	.word	0x00000000
        /*0010*/ 	.short	0x0004
        /*0012*/ 	.short	0x0020
        /*0014*/ 	.byte	0x00, 0xf0, 0x11, 0x00


	//----- nvinfo : EIATTR_KPARAM_INFO
	.align		4
.L_9:
        /*0018*/ 	.byte	0x04, 0x17
        /*001a*/ 	.short	(.L_11 - .L_10)
.L_10:
        /*001c*/ 	.word	0x00000000
        /*0020*/ 	.short	0x0003
        /*0022*/ 	.short	0x0018
        /*0024*/ 	.byte	0x00, 0xf0, 0x21, 0x00


	//----- nvinfo : EIATTR_KPARAM_INFO
	.align		4
.L_11:
        /*0028*/ 	.byte	0x04, 0x17
        /*002a*/ 	.short	(.L_13 - .L_12)
.L_12:
        /*002c*/ 	.word	0x00000000
        /*0030*/ 	.short	0x0002
        /*0032*/ 	.short	0x0010
        /*0034*/ 	.byte	0x00, 0xf0, 0x21, 0x00


	//----- nvinfo : EIATTR_KPARAM_INFO
	.align		4
.L_13:
        /*0038*/ 	.byte	0x04, 0x17
        /*003a*/ 	.short	(.L_15 - .L_14)
.L_14:
        /*003c*/ 	.word	0x00000000
        /*0040*/ 	.short	0x0001
        /*0042*/ 	.short	0x0008
        /*0044*/ 	.byte	0x00, 0xf0, 0x21, 0x00


	//----- nvinfo : EIATTR_KPARAM_INFO
	.align		4
.L_15:
        /*0048*/ 	.byte	0x04, 0x17
        /*004a*/ 	.short	(.L_17 - .L_16)
.L_16:
        /*004c*/ 	.word	0x00000000
        /*0050*/ 	.short	0x0000
        /*0052*/ 	.short	0x0000
        /*0054*/ 	.byte	0x00, 0xf0, 0x11, 0x00


	//----- nvinfo : EIATTR_SPARSE_MMA_MASK
	.align		4
.L_17:
        /*0058*/ 	.byte	0x03, 0x50
        /*005a*/ 	.short	0x0000


	//----- nvinfo : EIATTR_MAXREG_COUNT
	.align		4
        /*005c*/ 	.byte	0x03, 0x1b
        /*005e*/ 	.short	0x00ff


	//----- nvinfo : EIATTR_EXIT_INSTR_OFFSETS
	.align		4
        /*0060*/ 	.byte	0x04, 0x1c
        /*0062*/ 	.short	(.L_19 - .L_18)


	//   ....[0]....
.L_18:
        /*0064*/ 	.word	0x00000140


	//   ....[1]....
        /*0068*/ 	.word	0x00000160


	//----- nvinfo : EIATTR_MAX_THREADS
	.align		4
.L_19:
        /*006c*/ 	.byte	0x04, 0x05
        /*006e*/ 	.short	(.L_21 - .L_20)
.L_20:
        /*0070*/ 	.word	0x00000080
        /*0074*/ 	.word	0x00000001
        /*0078*/ 	.word	0x00000001


	//----- nvinfo : EIATTR_CBANK_PARAM_SIZE
	.align		4
.L_21:
        /*007c*/ 	.byte	0x03, 0x19
        /*007e*/ 	.short	0x0024


	//----- nvinfo : EIATTR_PARAM_CBANK
	.align		4
        /*0080*/ 	.byte	0x04, 0x0a
        /*0082*/ 	.short	(.L_23 - .L_22)
	.align		4
.L_22:
        /*0084*/ 	.word	index@(.nv.constant0.saxpy_kernel)
        /*0088*/ 	.short	0x0210
        /*008a*/ 	.short	0x0024


	//----- nvinfo : EIATTR_SW_WAR
	.align		4
.L_23:
        /*008c*/ 	.byte	0x04, 0x36
        /*008e*/ 	.short	(.L_25 - .L_24)
.L_24:
        /*0090*/ 	.word	0x00000008
.L_25:


//--------------------- .nv.callgraph             --------------------------
	.section	.nv.callgraph,"",@"SHT_CUDA_CALLGRAPH"
	.align	4
	.sectionentsize	8
	.align		4
        /*0000*/ 	.word	0x00000000
	.align		4
        /*0004*/ 	.word	0xffffffff
	.align		4
        /*0008*/ 	.word	0x00000000
	.align		4
        /*000c*/ 	.word	0xfffffffe
	.align		4
        /*0010*/ 	.word	0x00000000
	.align		4
        /*0014*/ 	.word	0xfffffffd
	.align		4
        /*0018*/ 	.word	0x00000000
	.align		4
        /*001c*/ 	.word	0xfffffffc


//--------------------- .text.saxpy_kernel        --------------------------
	.section	.text.saxpy_kernel,"ax",@progbits
	.align	128
        .global         saxpy_kernel
        .type           saxpy_kernel,@function
        .size           saxpy_kernel,(.L_x_1 - saxpy_kernel)
        .other          saxpy_kernel,@"STO_CUDA_ENTRY STV_DEFAULT"
saxpy_kernel:
.text.saxpy_kernel:
[----:B------:R-:W0:Y:S01]  /*0000*/  LDC R1, c[0x0][0x28] ;  /* 0x00000a00ff017b82 */ /* 0x000e220000000800 */
[----:B------:R-:W1:Y:S07]  /*0010*/  S2R R0, SR_TID.X ;  /* 0x0000000000007919 */ /* 0x000e6e0000002100 */
[----:B------:R-:W2:Y:S01]  /*0020*/  LDC.64 R2, c[0x0][0x218] ;  /* 0x00008600ff027b82 */ /* 0x000ea20000000a00 */
[----:B------:R-:W-:Y:S01]  /*0030*/  ULDC UR4, c[0x0][0x230] ;  /* 0x00008c0000047ab9 */ /* 0x000fe20000000800 */
[----:B------:R-:W-:Y:S01]  /*0040*/  MOV R11, RZ ;  /* 0x000000ff000b7202 */ /* 0x000fe20000000f00 */
[----:B------:R-:W3:Y:S01]  /*0050*/  S2R R9, SR_CTAID.X ;  /* 0x0000000000097919 */ /* 0x000ee20000002500 */
[----:B------:R-:W-:-:S04]  /*0060*/  ULDC UR6, c[0x0][0x210] ;  /* 0x0000840000067ab9 */ /* 0x000fc80000000800 */
[----:B------:R-:W4:Y:S08]  /*0070*/  LDC.64 R4, c[0x0][0x220] ;  /* 0x00008800ff047b82 */ /* 0x000f300000000a00 */
[----:B------:R-:W5:Y:S01]  /*0080*/  LDC.64 R6, c[0x0][0x228] ;  /* 0x00008a00ff067b82 */ /* 0x000f620000000a00 */
[----:B-1----:R-:W-:-:S04]  /*0090*/  LOP3.LUT R0, R0, 0x7f, RZ, 0xc0, !PT ;  /* 0x0000007f00007812 */ /* 0x002fc800078ec0ff */
[----:B---3--:R-:W-:Y:S01]  /*00a0*/  LEA R9, R9, R0, 0x7 ;  /* 0x0000000009097211 */ /* 0x008fe200078e38ff */
[----:B------:R-:W-:-:S03]  /*00b0*/  HFMA2.MMA R0, -RZ, RZ, 0, 0 ;  /* 0x00000000ff007435 */ /* 0x000fc600000001ff */
[C---:B------:R-:W-:Y:S01]  /*00c0*/  ISETP.GE.AND P0, PT, R9.reuse, UR4, PT ;  /* 0x0000000409007c0c */ /* 0x040fe2000bf06270 */
[----:B--2---:R-:W-:Y:S01]  /*00d0*/  IMAD.WIDE R2, R9, 0x4, R2 ;  /* 0x0000000409027825 */ /* 0x004fe200078e0202 */
[----:B------:R-:W-:-:S03]  /*00e0*/  ULDC.64 UR4, c[0x0][0x208] ;  /* 0x0000820000047ab9 */ /* 0x000fc60000000a00 */
[----:B----4-:R-:W-:-:S08]  /*00f0*/  IMAD.WIDE R4, R9, 0x4, R4 ;  /* 0x0000000409047825 */ /* 0x010fd000078e0204 */
[----:B------:R-:W2:Y:S04]  /*0100*/  @!P0 LDG.E R0, desc[UR4][R2.64] ;  /* 0x0000000402008981 */ /* 0x000ea8000c1e1900 */
[----:B------:R-:W2:Y:S01]  /*0110*/  @!P0 LDG.E R11, desc[UR4][R4.64] ;  /* 0x00000004040b8981 */ /* 0x000ea2000c1e1900 */
[----:B-----5:R-:W-:-:S04]  /*0120*/  IMAD.WIDE R6, R9, 0x4, R6 ;  /* 0x0000000409067825 */ /* 0x020fc800078e0206 */
[----:B--2---:R-:W-:Y:S01]  /*0130*/  FFMA R11, R0, UR6, R11 ;  /* 0x00000006000b7c23 */ /* 0x004fe2000800000b */
[----:B0-----:R-:W-:Y:S06]  /*0140*/  @P0 EXIT ;  /* 0x000000000000094d */ /* 0x001fec0003800000 */
[----:B------:R-:W-:Y:S01]  /*0150*/  STG.E desc[UR4][R6.64], R11 ;  /* 0x0000000b06007986 */ /* 0x000fe2000c101904 */
[----:B------:R-:W-:Y:S05]  /*0160*/  EXIT ;  /* 0x000000000000794d */ /* 0x000fea0003800000 */
.L_x_0:
[----:B------:R-:W-:-:S00]  /*0170*/  BRA `(.L_x_0) ;  /* 0xfffffffc00fc7947 */ /* 0x000fc0000383ffff */
[----:B------:R-:W-:-:S00]  /*0180*/  NOP ;  /* 0x0000000000007918 */ /* 0x000fc00000000000 */
[----:B------:R-:W-:-:S00]  /*0190*/  NOP ;  /* 0x0000000000007918 */ /* 0x000fc00000000000 */
[----:B------:R-:W-:-:S00]  /*01a0*/  NOP ;  /* 0x0000000000007918 */ /* 0x000fc00000000000 */
[----:B------:R-:W-:-:S00]  /*01b0*/  NOP ;  /* 0x0000000000007918 */ /* 0x000fc00000000000 */
[----:B------:R-:W-:-:S00]  /*01c0*/  NOP ;  /* 0x0000000000007918 */ /* 0x000fc00000000000 */
[----:B------:R-:W-:-:S00]  /*01d0*/  NOP ;  /* 0x0000000000007918 */ /* 0x000fc00000000000 */
[----:B------:R-:W-:-:S00]  /*01e0*/  NOP ;  /* 0x0000000000007918 */ /* 0x000fc00000000000 */
[----:B------:R-:W-:-:S00]  /*01f0*/  NOP ;  /* 0x0000000000007918 */ /* 0x000fc00000000000 */
.L_x_1:


//--------------------- .nv.shared.reserved.0     --------------------------
	.section	.nv.shared.reserved.0,"aw",@nobits
	.weak		__nv_reservedSMEM_offset_0_alias
	.size		__nv_reservedSMEM_offset_0_alias, 0, 0
	.other		__nv_reservedSMEM_offset_0_alias,@"STO_CUDA_RESERVED_SHARED STV_DEFAULT"
__nv_reservedSMEM_offset_0_alias:
	.zero		0


//--------------------- .nv.constant0.saxpy_kernel --------------------------
	.section	.nv.constant0.saxpy_kernel,"a",@progbits
	.sectionflags	@""
	.align	4
.nv.constant0.saxpy_kernel:
	.zero		564


//--------------------- SYMBOLS --------------------------

	.type		.nv.reservedSmem.offset0,@object
	.size		.nv.reservedSmem.offset0,0x4
